//
// Generated by NVIDIA NVVM Compiler
//
// Compiler Build ID: CL-36424714
// Cuda compilation tools, release 13.0, V13.0.88
// Based on NVVM 20.0.0
//

.version 9.0
.target sm_100
.address_size 64

	// .globl	_Z9transposePfS_

.visible .entry _Z9transposePfS_(
	.param .u64 .ptr .align 1 _Z9transposePfS__param_0,
	.param .u64 .ptr .align 1 _Z9transposePfS__param_1
)
{
	.reg .pred 	%p<4>;
	.reg .b32 	%r<12>;
	.reg .b32 	%f<2>;
	.reg .b64 	%rd<9>;

	ld.param.u64 	%rd1, [_Z9transposePfS__param_0];
	ld.param.u64 	%rd2, [_Z9transposePfS__param_1];
	mov.u32 	%r3, %ctaid.x;
	mov.u32 	%r4, %ntid.x;
	mov.u32 	%r5, %tid.x;
	mad.lo.s32 	%r1, %r3, %r4, %r5;
	mov.u32 	%r6, %ctaid.y;
	mov.u32 	%r7, %ntid.y;
	mov.u32 	%r8, %tid.y;
	mad.lo.s32 	%r9, %r6, %r7, %r8;
	setp.gt.s32 	%p1, %r1, 10383;
	setp.gt.u32 	%p2, %r9, 10258;
	or.pred  	%p3, %p1, %p2;
	@%p3 bra 	$L__BB0_2;
	cvta.to.global.u64 	%rd3, %rd1;
	cvta.to.global.u64 	%rd4, %rd2;
	mad.lo.s32 	%r10, %r1, 10259, %r9;
	mul.wide.s32 	%rd5, %r10, 4;
	add.s64 	%rd6, %rd3, %rd5;
	ld.global.f32 	%f1, [%rd6];
	mad.lo.s32 	%r11, %r9, 10384, %r1;
	mul.wide.s32 	%rd7, %r11, 4;
	add.s64 	%rd8, %rd4, %rd7;
	st.global.f32 	[%rd8], %f1;
$L__BB0_2:
	ret;

}


// ===== COMPILED SASS (sm_100) =====

	.target	sm_100

	.elftype	@"ET_EXEC"


//--------------------- .note.nv.tkinfo           --------------------------
	.section	.note.nv.tkinfo,"",@"SHT_NOTE"
	.sectionflags	@"SHF_NOTE_NV_TKINFO"
	.tkinfo
        /*0018*/ 	.word	0x00000002
        /*0030*/ 	.string	""
        /*0030*/ 	.string	"ptxas"
        /*0030*/ 	.string	"Cuda compilation tools, release 13.0, V13.0.88"
        /*0030*/ 	.string	"Build cuda_13.0.r13.0/compiler.36424714_0"
        /*0030*/ 	.string	"-arch sm_100 -m 64 "



//--------------------- .note.nv.cuinfo           --------------------------
	.section	.note.nv.cuinfo,"",@"SHT_NOTE"
	.sectionflags	@"SHF_NOTE_NV_CUINFO"
        /*0018*/ 	.short	0x0002
        /*001a*/ 	.short	0x0064
        /*001c*/ 	.short	0x0082
	.zero		2


//--------------------- .nv.info                  --------------------------
	.section	.nv.info,"",@"SHT_CUDA_INFO"
	.align	4


	//----- nvinfo : EIATTR_REGCOUNT
	.align		4
        /*0000*/ 	.byte	0x04, 0x2f
        /*0002*/ 	.short	(.L_1 - .L_0)
	.align		4
.L_0:
        /*0004*/ 	.word	index@(_Z9transposePfS_)
        /*0008*/ 	.word	0x0000000a


	//----- nvinfo : EIATTR_FRAME_SIZE
	.align		4
.L_1:
        /*000c*/ 	.byte	0x04, 0x11
        /*000e*/ 	.short	(.L_3 - .L_2)
	.align		4
.L_2:
        /*0010*/ 	.word	index@(_Z9transposePfS_)
        /*0014*/ 	.word	0x00000000


	//----- nvinfo : EIATTR_MIN_STACK_SIZE
	.align		4
.L_3:
        /*0018*/ 	.byte	0x04, 0x12
        /*001a*/ 	.short	(.L_5 - .L_4)
	.align		4
.L_4:
        /*001c*/ 	.word	index@(_Z9transposePfS_)
        /*0020*/ 	.word	0x00000000
.L_5:


//--------------------- .nv.compat                --------------------------
	.section	.nv.compat,"",@"SHT_CUDA_COMPAT_INFO"
	.align	4
        /*0000*/ 	.byte	0x02, 0x09, 0x00, 0x00, 0x02, 0x02, 0x01, 0x00, 0x02, 0x05, 0x05, 0x00, 0x03, 0x07, 0x01, 0x01
        /*0010*/ 	.byte	0x02, 0x03, 0x00, 0x00, 0x02, 0x06, 0x01, 0x00, 0x04, 0x0b, 0x08, 0x00, 0x09, 0x00, 0x00, 0x00
        /*0020*/ 	.byte	0x00, 0x00, 0x00, 0x00


//--------------------- .nv.info._Z9transposePfS_ --------------------------
	.section	.nv.info._Z9transposePfS_,"",@"SHT_CUDA_INFO"
	.sectionflags	@""
	.align	4


	//----- nvinfo : EIATTR_CUDA_API_VERSION
	.align		4
        /*0000*/ 	.byte	0x04, 0x37
        /*0002*/ 	.short	(.L_7 - .L_6)
.L_6:
        /*0004*/ 	.word	0x00000082


	//----- nvinfo : EIATTR_KPARAM_INFO
	.align		4
.L_7:
        /*0008*/ 	.byte	0x04, 0x17
        /*000a*/ 	.short	(.L_9 - .L_8)
.L_8:
        /*000c*/ 	.word	0x00000000
        /*0010*/ 	.short	0x0001
        /*0012*/ 	.short	0x0008
        /*0014*/ 	.byte	0x00, 0xf5, 0x21, 0x00


	//----- nvinfo : EIATTR_KPARAM_INFO
	.align		4
.L_9:
        /*0018*/ 	.byte	0x04, 0x17
        /*001a*/ 	.short	(.L_11 - .L_10)
.L_10:
        /*001c*/ 	.word	0x00000000
        /*0020*/ 	.short	0x0000
        /*0022*/ 	.short	0x0000
        /*0024*/ 	.byte	0x00, 0xf5, 0x21, 0x00


	//----- nvinfo : EIATTR_SPARSE_MMA_MASK
	.align		4
.L_11:
        /*0028*/ 	.byte	0x03, 0x50
        /*002a*/ 	.short	0x0000


	//----- nvinfo : EIATTR_MAXREG_COUNT
	.align		4
        /*002c*/ 	.byte	0x03, 0x1b
        /*002e*/ 	.short	0x00ff


	//----- nvinfo : EIATTR_MERCURY_ISA_VERSION
	.align		4
        /*0030*/ 	.byte	0x03, 0x5f
        /*0032*/ 	.short	0x0101


	//----- nvinfo : EIATTR_VRC_CTA_INIT_COUNT
	.align		4
        /*0034*/ 	.byte	0x02, 0x4a
	.zero		1
	.zero		1


	//----- nvinfo : EIATTR_EXIT_INSTR_OFFSETS
	.align		4
        /*0038*/ 	.byte	0x04, 0x1c
        /*003a*/ 	.short	(.L_13 - .L_12)


	//   ....[0]....
.L_12:
        /*003c*/ 	.word	0x000000b0


	//   ....[1]....
        /*0040*/ 	.word	0x00000150


	//----- nvinfo : EIATTR_CBANK_PARAM_SIZE
	.align		4
.L_13:
        /*0044*/ 	.byte	0x03, 0x19
        /*0046*/ 	.short	0x0010


	//----- nvinfo : EIATTR_PARAM_CBANK
	.align		4
        /*0048*/ 	.byte	0x04, 0x0a
        /*004a*/ 	.short	(.L_15 - .L_14)
	.align		4
.L_14:
        /*004c*/ 	.word	index@(.nv.constant0._Z9transposePfS_)
        /*0050*/ 	.short	0x0380
        /*0052*/ 	.short	0x0010


	//----- nvinfo : EIATTR_SW_WAR
	.align		4
.L_15:
        /*0054*/ 	.byte	0x04, 0x36
        /*0056*/ 	.short	(.L_17 - .L_16)
.L_16:
        /*0058*/ 	.word	0x00000008
.L_17:


//--------------------- .nv.callgraph             --------------------------
	.section	.nv.callgraph,"",@"SHT_CUDA_CALLGRAPH"
	.align	4
	.sectionentsize	8
	.align		4
        /*0000*/ 	.word	0x00000000
	.align		4
        /*0004*/ 	.word	0xffffffff
	.align		4
        /*0008*/ 	.word	0x00000000
	.align		4
        /*000c*/ 	.word	0xfffffffe
	.align		4
        /*0010*/ 	.word	0x00000000
	.align		4
        /*0014*/ 	.word	0xfffffffd
	.align		4
        /*0018*/ 	.word	0x00000000
	.align		4
        /*001c*/ 	.word	0xfffffffc


//--------------------- .text._Z9transposePfS_    --------------------------
	.section	.text._Z9transposePfS_,"ax",@progbits
	.align	128
        .global         _Z9transposePfS_
        .type           _Z9transposePfS_,@function
        .size           _Z9transposePfS_,(.L_x_1 - _Z9transposePfS_)
        .other          _Z9transposePfS_,@"STO_CUDA_ENTRY STV_DEFAULT"
_Z9transposePfS_:
.text._Z9transposePfS_:
[----:B------:R-:W-:Y:S01]  /*0000*/  LDC R1, c[0x0][0x37c] ;  /* 0x0000df00ff017b82 */ /* 0x000fe20000000800 */
[----:B------:R-:W0:Y:S07]  /*0010*/  S2R R2, SR_TID.Y ;  /* 0x0000000000027919 */ /* 0x000e2e0000002200 */
[----:B------:R-:W1:Y:S01]  /*0020*/  LDC R0, c[0x0][0x360] ;  /* 0x0000d800ff007b82 */ /* 0x000e620000000800 */
[----:B------:R-:W1:Y:S07]  /*0030*/  S2R R3, SR_TID.X ;  /* 0x0000000000037919 */ /* 0x000e6e0000002100 */
[----:B------:R-:W0:Y:S08]  /*0040*/  S2UR UR5, SR_CTAID.Y ;  /* 0x00000000000579c3 */ /* 0x000e300000002600 */
[----:B------:R-:W0:Y:S08]  /*0050*/  LDC R7, c[0x0][0x364] ;  /* 0x0000d900ff077b82 */ /* 0x000e300000000800 */
[----:B------:R-:W1:Y:S01]  /*0060*/  S2UR UR4, SR_CTAID.X ;  /* 0x00000000000479c3 */ /* 0x000e620000002500 */
[----:B0-----:R-:W-:-:S05]  /*0070*/  IMAD R7, R7, UR5, R2 ;  /* 0x0000000507077c24 */ /* 0x001fca000f8e0202 */
[----:B------:R-:W-:Y:S01]  /*0080*/  ISETP.GT.U32.AND P0, PT, R7, 0x2812, PT ;  /* 0x000028120700780c */ /* 0x000fe20003f04070 */
[----:B-1----:R-:W-:-:S05]  /*0090*/  IMAD R0, R0, UR4, R3 ;  /* 0x0000000400007c24 */ /* 0x002fca000f8e0203 */
[----:B------:R-:W-:-:S13]  /*00a0*/  ISETP.GT.OR P0, PT, R0, 0x288f, P0 ;  /* 0x0000288f0000780c */ /* 0x000fda0000704670 */
[----:B------:R-:W-:Y:S05]  /*00b0*/  @P0 EXIT ;  /* 0x000000000000094d */ /* 0x000fea0003800000 */
[----:B------:R-:W0:Y:S01]  /*00c0*/  LDC.64 R2, c[0x0][0x380] ;  /* 0x0000e000ff027b82 */ /* 0x000e220000000a00 */
[----:B------:R-:W1:Y:S01]  /*00d0*/  LDCU.64 UR4, c[0x0][0x358] ;  /* 0x00006b00ff0477ac */ /* 0x000e620008000a00 */
[----:B------:R-:W-:-:S04]  /*00e0*/  IMAD R5, R0, 0x2813, R7 ;  /* 0x0000281300057824 */ /* 0x000fc800078e0207 */
[----:B0-----:R-:W-:Y:S02]  /*00f0*/  IMAD.WIDE R2, R5, 0x4, R2 ;  /* 0x0000000405027825 */ /* 0x001fe400078e0202 */
[----:B------:R-:W0:Y:S04]  /*0100*/  LDC.64 R4, c[0x0][0x388] ;  /* 0x0000e200ff047b82 */ /* 0x000e280000000a00 */
[----:B-1----:R-:W2:Y:S01]  /*0110*/  LDG.E R3, desc[UR4][R2.64] ;  /* 0x0000000402037981 */ /* 0x002ea2000c1e1900 */
[----:B------:R-:W-:-:S04]  /*0120*/  IMAD R7, R7, 0x2890, R0 ;  /* 0x0000289007077824 */ /* 0x000fc800078e0200 */
[----:B0-----:R-:W-:-:S05]  /*0130*/  IMAD.WIDE R4, R7, 0x4, R4 ;  /* 0x0000000407047825 */ /* 0x001fca00078e0204 */
[----:B--2---:R-:W-:Y:S01]  /*0140*/  STG.E desc[UR4][R4.64], R3 ;  /* 0x0000000304007986 */ /* 0x004fe2000c101904 */
[----:B------:R-:W-:Y:S05]  /*0150*/  EXIT ;  /* 0x000000000000794d */ /* 0x000fea0003800000 */
.L_x_0:
[----:B------:R-:W-:-:S00]  /*0160*/  BRA `(.L_x_0) ;  /* 0xfffffffc00fc7947 */ /* 0x000fc0000383ffff */
[----:B------:R-:W-:-:S00]  /*0170*/  NOP ;  /* 0x0000000000007918 */ /* 0x000fc00000000000 */
        /* <DEDUP_REMOVED lines=8> */
.L_x_1:


//--------------------- .nv.shared.reserved.0     --------------------------
	.section	.nv.shared.reserved.0,"aw",@nobits
	.weak		__nv_reservedSMEM_offset_0_alias
	.size		__nv_reservedSMEM_offset_0_alias, 0, 64
	.other		__nv_reservedSMEM_offset_0_alias,@"STO_CUDA_RESERVED_SHARED STV_DEFAULT"
__nv_reservedSMEM_offset_0_alias:
	.zero		0
	.zero		64


//--------------------- .nv.constant0._Z9transposePfS_ --------------------------
	.section	.nv.constant0._Z9transposePfS_,"a",@progbits
	.sectionflags	@""
	.align	4
.nv.constant0._Z9transposePfS_:
	.zero		912


//--------------------- SYMBOLS --------------------------

	.type		.nv.reservedSmem.offset0,@object
	.size		.nv.reservedSmem.offset0,0x4
